	.headerflags	@"EF_CUDA_TEXMODE_UNIFIED EF_CUDA_64BIT_ADDRESS EF_CUDA_SM89 EF_CUDA_VIRTUAL_SM(EF_CUDA_SM89)"
	.elftype	@"ET_EXEC"


//--------------------- .nv.info                  --------------------------
	.section	.nv.info,"",@"SHT_CUDA_INFO"
	.align	4


	//----- nvinfo : EIATTR_REGCOUNT
	.align		4
        /*0000*/ 	.byte	0x04, 0x2f
        /*0002*/ 	.short	(.L_2 - .L_1)
	.align		4
.L_1:
        /*0004*/ 	.word	index@(triton__0d1d2d3d4de5de)
        /*0008*/ 	.word	0x00000028


	//----- nvinfo : EIATTR_MAX_STACK_SIZE
	.align		4
.L_2:
        /*000c*/ 	.byte	0x04, 0x23
        /*000e*/ 	.short	(.L_4 - .L_3)
	.align		4
.L_3:
        /*0010*/ 	.word	index@(triton__0d1d2d3d4de5de)
        /*0014*/ 	.word	0x00000000


	//----- nvinfo : EIATTR_MIN_STACK_SIZE
	.align		4
.L_4:
        /*0018*/ 	.byte	0x04, 0x12
        /*001a*/ 	.short	(.L_6 - .L_5)
	.align		4
.L_5:
        /*001c*/ 	.word	index@(triton__0d1d2d3d4de5de)
        /*0020*/ 	.word	0x00000000


	//----- nvinfo : EIATTR_FRAME_SIZE
	.align		4
.L_6:
        /*0024*/ 	.byte	0x04, 0x11
        /*0026*/ 	.short	(.L_8 - .L_7)
	.align		4
.L_7:
        /*0028*/ 	.word	index@(triton__0d1d2d3d4de5de)
        /*002c*/ 	.word	0x00000000
.L_8:


//--------------------- .nv.info.triton__0d1d2d3d4de5de --------------------------
	.section	.nv.info.triton__0d1d2d3d4de5de,"",@"SHT_CUDA_INFO"
	.align	4


	//----- nvinfo : EIATTR_CUDA_API_VERSION
	.align		4
        /*0000*/ 	.byte	0x04, 0x37
        /*0002*/ 	.short	(.L_10 - .L_9)
.L_9:
        /*0004*/ 	.word	0x0000007b


	//----- nvinfo : EIATTR_PARAM_CBANK
	.align		4
.L_10:
        /*0008*/ 	.byte	0x04, 0x0a
        /*000a*/ 	.short	(.L_12 - .L_11)
	.align		4
.L_11:
        /*000c*/ 	.word	index@(.nv.constant0.triton__0d1d2d3d4de5de)
        /*0010*/ 	.short	0x0160
        /*0012*/ 	.short	0x0028


	//----- nvinfo : EIATTR_CBANK_PARAM_SIZE
	.align		4
.L_12:
        /*0014*/ 	.byte	0x03, 0x19
        /*0016*/ 	.short	0x0028


	//----- nvinfo : EIATTR_KPARAM_INFO
	.align		4
        /*0018*/ 	.byte	0x04, 0x17
        /*001a*/ 	.short	(.L_14 - .L_13)
.L_13:
        /*001c*/ 	.word	0x00000000
        /*0020*/ 	.short	0x0005
        /*0022*/ 	.short	0x0024
        /*0024*/ 	.byte	0x00, 0xf0, 0x11, 0x00


	//----- nvinfo : EIATTR_KPARAM_INFO
	.align		4
.L_14:
        /*0028*/ 	.byte	0x04, 0x17
        /*002a*/ 	.short	(.L_16 - .L_15)
.L_15:
        /*002c*/ 	.word	0x00000000
        /*0030*/ 	.short	0x0004
        /*0032*/ 	.short	0x0020
        /*0034*/ 	.byte	0x00, 0xf0, 0x11, 0x00


	//----- nvinfo : EIATTR_KPARAM_INFO
	.align		4
.L_16:
        /*0038*/ 	.byte	0x04, 0x17
        /*003a*/ 	.short	(.L_18 - .L_17)
.L_17:
        /*003c*/ 	.word	0x00000000
        /*0040*/ 	.short	0x0003
        /*0042*/ 	.short	0x0018
        /*0044*/ 	.byte	0x00, 0xf0, 0x21, 0x00


	//----- nvinfo : EIATTR_KPARAM_INFO
	.align		4
.L_18:
        /*0048*/ 	.byte	0x04, 0x17
        /*004a*/ 	.short	(.L_20 - .L_19)
.L_19:
        /*004c*/ 	.word	0x00000000
        /*0050*/ 	.short	0x0002
        /*0052*/ 	.short	0x0010
        /*0054*/ 	.byte	0x00, 0xf0, 0x21, 0x00


	//----- nvinfo : EIATTR_KPARAM_INFO
	.align		4
.L_20:
        /*0058*/ 	.byte	0x04, 0x17
        /*005a*/ 	.short	(.L_22 - .L_21)
.L_21:
        /*005c*/ 	.word	0x00000000
        /*0060*/ 	.short	0x0001
        /*0062*/ 	.short	0x0008
        /*0064*/ 	.byte	0x00, 0xf0, 0x21, 0x00


	//----- nvinfo : EIATTR_KPARAM_INFO
	.align		4
.L_22:
        /*0068*/ 	.byte	0x04, 0x17
        /*006a*/ 	.short	(.L_24 - .L_23)
.L_23:
        /*006c*/ 	.word	0x00000000
        /*0070*/ 	.short	0x0000
        /*0072*/ 	.short	0x0000
        /*0074*/ 	.byte	0x00, 0xf0, 0x21, 0x00


	//----- nvinfo : EIATTR_MAXREG_COUNT
	.align		4
.L_24:
        /*0078*/ 	.byte	0x03, 0x1b
        /*007a*/ 	.short	0x00ff


	//----- nvinfo : EIATTR_COOP_GROUP_MASK_REGIDS
	.align		4
        /*007c*/ 	.byte	0x04, 0x29
        /*007e*/ 	.short	(.L_26 - .L_25)


	//   ....[0]....
.L_25:
        /*0080*/ 	.word	0xffffffff


	//   ....[1]....
        /*0084*/ 	.word	0xffffffff


	//   ....[2]....
        /*0088*/ 	.word	0xffffffff


	//   ....[3]....
        /*008c*/ 	.word	0xffffffff


	//   ....[4]....
        /*0090*/ 	.word	0xffffffff


	//   ....[5]....
        /*0094*/ 	.word	0xffffffff


	//   ....[6]....
        /*0098*/ 	.word	0xffffffff


	//   ....[7]....
        /*009c*/ 	.word	0xffffffff


	//----- nvinfo : EIATTR_COOP_GROUP_INSTR_OFFSETS
	.align		4
.L_26:
        /*00a0*/ 	.byte	0x04, 0x28
        /*00a2*/ 	.short	(.L_28 - .L_27)


	//   ....[0]....
.L_27:
        /*00a4*/ 	.word	0x00000500


	//   ....[1]....
        /*00a8*/ 	.word	0x00000520


	//   ....[2]....
        /*00ac*/ 	.word	0x00000540


	//   ....[3]....
        /*00b0*/ 	.word	0x00000560


	//   ....[4]....
        /*00b4*/ 	.word	0x00000580


	//   ....[5]....
        /*00b8*/ 	.word	0x000005f0


	//   ....[6]....
        /*00bc*/ 	.word	0x00000610


	//   ....[7]....
        /*00c0*/ 	.word	0x00000630


	//----- nvinfo : EIATTR_EXIT_INSTR_OFFSETS
	.align		4
.L_28:
        /*00c4*/ 	.byte	0x04, 0x1c
        /*00c6*/ 	.short	(.L_30 - .L_29)


	//   ....[0]....
.L_29:
        /*00c8*/ 	.word	0x00000ba0


	//   ....[1]....
        /*00cc*/ 	.word	0x00000bc0


	//----- nvinfo : EIATTR_MAX_THREADS
	.align		4
.L_30:
        /*00d0*/ 	.byte	0x04, 0x05
        /*00d2*/ 	.short	(.L_32 - .L_31)
.L_31:
        /*00d4*/ 	.word	0x00000100
        /*00d8*/ 	.word	0x00000001
        /*00dc*/ 	.word	0x00000001
.L_32:


//--------------------- .nv.rel.action            --------------------------
	.section	.nv.rel.action,"",@"SHT_CUDA_RELOCINFO"
	.align	8
	.sectionentsize	8
        /*0000*/ 	.byte	0x73, 0x00, 0x00, 0x00, 0x00, 0x00, 0x00, 0x00, 0x00, 0x00, 0x00, 0x11, 0x25, 0x00, 0x05, 0x36


//--------------------- .nv.constant0.triton__0d1d2d3d4de5de --------------------------
	.section	.nv.constant0.triton__0d1d2d3d4de5de,"a",@progbits
	.align	4
.nv.constant0.triton__0d1d2d3d4de5de:
	.zero		392


//--------------------- .text.triton__0d1d2d3d4de5de --------------------------
	.section	.text.triton__0d1d2d3d4de5de,"ax",@progbits
	.sectionflags	@"SHF_BARRIERS=1"
	.sectioninfo	@"SHI_REGISTERS=40"
	.align	128
        .global         triton__0d1d2d3d4de5de
        .type           triton__0d1d2d3d4de5de,@function
        .size           triton__0d1d2d3d4de5de,(.L_x_1 - triton__0d1d2d3d4de5de)
        .other          triton__0d1d2d3d4de5de,@"STO_CUDA_ENTRY STV_DEFAULT"
triton__0d1d2d3d4de5de:
.text.triton__0d1d2d3d4de5de:
[----:B------:R-:W-:-:S02]  /*0000*/  MOV R1, c[0x0][0x28] ;  /* 0x00000a0000017a02 */ /* 0x000fc40000000f00 */
[----:B------:R-:W0:Y:S01]  /*0010*/  S2R R17, SR_TID.X ;  /* 0x0000000000117919 */ /* 0x000e220000002100 */
[----:B------:R-:W-:Y:S01]  /*0020*/  MOV R0, 0x4 ;  /* 0x0000000400007802 */ /* 0x000fe20000000f00 */
[----:B------:R-:W-:Y:S01]  /*0030*/  CS2R R4, SRZ ;  /* 0x0000000000047805 */ /* 0x000fe2000001ff00 */
[----:B------:R-:W-:Y:S01]  /*0040*/  CS2R R6, SRZ ;  /* 0x0000000000067805 */ /* 0x000fe2000001ff00 */
[----:B------:R-:W1:Y:S01]  /*0050*/  S2R R16, SR_CTAID.X ;  /* 0x0000000000107919 */ /* 0x000e620000002500 */
[----:B------:R-:W-:Y:S01]  /*0060*/  CS2R R8, SRZ ;  /* 0x0000000000087805 */ /* 0x000fe2000001ff00 */
[----:B------:R-:W-:Y:S01]  /*0070*/  CS2R R10, SRZ ;  /* 0x00000000000a7805 */ /* 0x000fe2000001ff00 */
[----:B------:R-:W-:Y:S01]  /*0080*/  ULDC.64 UR4, c[0x0][0x118] ;  /* 0x0000460000047ab9 */ /* 0x000fe20000000a00 */
[----:B0-----:R-:W-:-:S04]  /*0090*/  LOP3.LUT R19, R17, 0xff, RZ, 0xc0, !PT ;  /* 0x000000ff11137812 */ /* 0x001fc800078ec0ff */
[----:B------:R-:W-:Y:S02]  /*00a0*/  SHF.L.U32 R29, R19, 0x2, RZ ;  /* 0x00000002131d7819 */ /* 0x000fe400000006ff */
[C---:B-1----:R-:W-:Y:S02]  /*00b0*/  ISETP.GE.AND P3, PT, R16.reuse, 0x400, PT ;  /* 0x000004001000780c */ /* 0x042fe40003f66270 */
[----:B------:R-:W-:Y:S01]  /*00c0*/  IADD3 R2, R29, 0x800, RZ ;  /* 0x000008001d027810 */ /* 0x000fe20007ffe0ff */
[----:B------:R-:W-:-:S03]  /*00d0*/  IMAD R27, R16, 0x900, R29 ;  /* 0x00000900101b7824 */ /* 0x000fc600078e021d */
[----:B------:R-:W-:Y:S01]  /*00e0*/  ISETP.GE.U32.AND P2, PT, R2, 0x900, PT ;  /* 0x000009000200780c */ /* 0x000fe20003f46070 */
[C---:B------:R-:W-:Y:S01]  /*00f0*/  IMAD.WIDE R30, R27.reuse, R0, c[0x0][0x168] ;  /* 0x00005a001b1e7625 */ /* 0x040fe200078e0200 */
[----:B------:R-:W-:Y:S02]  /*0100*/  IADD3 R23, R27, 0x800, RZ ;  /* 0x000008001b177810 */ /* 0x000fe40007ffe0ff */
[----:B------:R-:W-:-:S03]  /*0110*/  ISETP.LT.AND P1, PT, R16, 0x400, !P2 ;  /* 0x000004001000780c */ /* 0x000fc60005721270 */
[----:B------:R-:W-:Y:S01]  /*0120*/  IMAD.WIDE R2, R23, R0, c[0x0][0x168] ;  /* 0x00005a0017027625 */ /* 0x000fe200078e0200 */
[----:B------:R-:W2:Y:S01]  /*0130*/  @!P3 LDG.E.EL.128 R4, [R30.64] ;  /* 0x000000041e04b981 */ /* 0x000ea2000c2e1d00 */
[----:B------:R-:W-:-:S08]  /*0140*/  IADD3 R25, R27, 0x400, RZ ;  /* 0x000004001b197810 */ /* 0x000fd00007ffe0ff */
[----:B------:R-:W3:Y:S01]  /*0150*/  @P1 LDG.E.EL.128 R8, [R2.64] ;  /* 0x0000000402081981 */ /* 0x000ee2000c2e1d00 */
[----:B------:R-:W-:Y:S01]  /*0160*/  CS2R R12, SRZ ;  /* 0x00000000000c7805 */ /* 0x000fe2000001ff00 */
[----:B------:R-:W-:Y:S01]  /*0170*/  CS2R R14, SRZ ;  /* 0x00000000000e7805 */ /* 0x000fe2000001ff00 */
[----:B------:R-:W-:-:S05]  /*0180*/  IMAD.WIDE R20, R25, R0, c[0x0][0x168] ;  /* 0x00005a0019147625 */ /* 0x000fca00078e0200 */
[----:B------:R-:W4:Y:S01]  /*0190*/  @!P3 LDG.E.EL.128 R12, [R20.64] ;  /* 0x00000004140cb981 */ /* 0x000f22000c2e1d00 */
[C---:B------:R-:W-:Y:S01]  /*01a0*/  LOP3.LUT P0, RZ, R17.reuse, 0x1f, RZ, 0xc0, !PT ;  /* 0x0000001f11ff7812 */ /* 0x040fe2000780c0ff */
[-C--:B------:R-:W-:Y:S01]  /*01b0*/  IMAD.WIDE R34, R16, R0.reuse, c[0x0][0x160] ;  /* 0x0000580010227625 */ /* 0x080fe200078e0200 */
[----:B------:R-:W-:Y:S02]  /*01c0*/  ISETP.GE.AND P4, PT, R17, 0x8, PT ;  /* 0x000000081100780c */ /* 0x000fe40003f86270 */
[----:B------:R-:W-:Y:S01]  /*01d0*/  MOV R33, 0x39e38e39 ;  /* 0x39e38e3900217802 */ /* 0x000fe20000000f00 */
[----:B------:R-:W-:Y:S01]  /*01e0*/  IMAD.WIDE.U32 R28, R29, R0, c[0x0][0x170] ;  /* 0x00005c001d1c7625 */ /* 0x000fe200078e0000 */
[----:B--2---:R-:W-:Y:S02]  /*01f0*/  SEL R22, R5, RZ, !P3 ;  /* 0x000000ff05167207 */ /* 0x004fe40005800000 */
[----:B------:R-:W-:Y:S02]  /*0200*/  SEL R5, R4, RZ, !P3 ;  /* 0x000000ff04057207 */ /* 0x000fe40005800000 */
[----:B------:R-:W-:Y:S01]  /*0210*/  SEL R6, R6, RZ, !P3 ;  /* 0x000000ff06067207 */ /* 0x000fe20005800000 */
[----:B------:R-:W-:Y:S01]  /*0220*/  FMUL R4, R22, R22 ;  /* 0x0000001616047220 */ /* 0x000fe20000400000 */
[----:B------:R-:W-:Y:S01]  /*0230*/  SEL R7, R7, RZ, !P3 ;  /* 0x000000ff07077207 */ /* 0x000fe20005800000 */
[----:B------:R-:W-:Y:S01]  /*0240*/  FMUL R5, R5, R5 ;  /* 0x0000000505057220 */ /* 0x000fe20000400000 */
[----:B---3--:R-:W-:Y:S01]  /*0250*/  SEL R9, R9, RZ, P1 ;  /* 0x000000ff09097207 */ /* 0x008fe20000800000 */
[----:B------:R-:W-:Y:S01]  /*0260*/  FMUL R6, R6, R6 ;  /* 0x0000000606067220 */ /* 0x000fe20000400000 */
[----:B------:R-:W-:Y:S01]  /*0270*/  SEL R8, R8, RZ, P1 ;  /* 0x000000ff08087207 */ /* 0x000fe20000800000 */
[----:B------:R-:W-:Y:S01]  /*0280*/  FMUL R7, R7, R7 ;  /* 0x0000000707077220 */ /* 0x000fe20000400000 */
[----:B------:R-:W-:Y:S01]  /*0290*/  SEL R10, R10, RZ, P1 ;  /* 0x000000ff0a0a7207 */ /* 0x000fe20000800000 */
[----:B------:R-:W-:Y:S01]  /*02a0*/  FMUL R9, R9, R9 ;  /* 0x0000000909097220 */ /* 0x000fe20000400000 */
[----:B------:R-:W-:Y:S01]  /*02b0*/  FSEL R4, R4, RZ, !P3 ;  /* 0x000000ff04047208 */ /* 0x000fe20005800000 */
[----:B------:R-:W-:Y:S01]  /*02c0*/  FMUL R8, R8, R8 ;  /* 0x0000000808087220 */ /* 0x000fe20000400000 */
[----:B------:R-:W-:Y:S01]  /*02d0*/  SEL R11, R11, RZ, P1 ;  /* 0x000000ff0b0b7207 */ /* 0x000fe20000800000 */
[----:B------:R-:W-:Y:S01]  /*02e0*/  FMUL R10, R10, R10 ;  /* 0x0000000a0a0a7220 */ /* 0x000fe20000400000 */
[----:B------:R-:W-:-:S02]  /*02f0*/  FSEL R9, R9, -RZ, P1 ;  /* 0x800000ff09097208 */ /* 0x000fc40000800000 */
[----:B------:R-:W-:Y:S01]  /*0300*/  FSEL R5, R5, RZ, !P3 ;  /* 0x000000ff05057208 */ /* 0x000fe20005800000 */
[----:B------:R-:W-:Y:S01]  /*0310*/  FMUL R11, R11, R11 ;  /* 0x0000000b0b0b7220 */ /* 0x000fe20000400000 */
[----:B------:R-:W-:Y:S01]  /*0320*/  FSEL R8, R8, -RZ, P1 ;  /* 0x800000ff08087208 */ /* 0x000fe20000800000 */
[----:B------:R-:W-:Y:S01]  /*0330*/  FADD R4, R4, R9 ;  /* 0x0000000904047221 */ /* 0x000fe20000000000 */
[----:B------:R-:W-:Y:S02]  /*0340*/  FSEL R6, R6, RZ, !P3 ;  /* 0x000000ff06067208 */ /* 0x000fe40005800000 */
[----:B------:R-:W-:Y:S01]  /*0350*/  FSEL R9, R10, -RZ, P1 ;  /* 0x800000ff0a097208 */ /* 0x000fe20000800000 */
[----:B------:R-:W-:Y:S01]  /*0360*/  FADD R5, R5, R8 ;  /* 0x0000000805057221 */ /* 0x000fe20000000000 */
[----:B----4-:R-:W-:Y:S02]  /*0370*/  SEL R12, R12, RZ, !P3 ;  /* 0x000000ff0c0c7207 */ /* 0x010fe40005800000 */
[----:B------:R-:W-:Y:S01]  /*0380*/  FSEL R7, R7, RZ, !P3 ;  /* 0x000000ff07077208 */ /* 0x000fe20005800000 */
[----:B------:R-:W-:Y:S01]  /*0390*/  FADD R6, R6, R9 ;  /* 0x0000000906067221 */ /* 0x000fe20000000000 */
[----:B------:R-:W-:Y:S01]  /*03a0*/  FSEL R8, R11, -RZ, P1 ;  /* 0x800000ff0b087208 */ /* 0x000fe20000800000 */
[----:B------:R-:W-:Y:S01]  /*03b0*/  FADD R5, R4, R5 ;  /* 0x0000000504057221 */ /* 0x000fe20000000000 */
[----:B------:R-:W-:Y:S01]  /*03c0*/  SEL R13, R13, RZ, !P3 ;  /* 0x000000ff0d0d7207 */ /* 0x000fe20005800000 */
[----:B------:R-:W-:Y:S01]  /*03d0*/  FMUL R12, R12, R12 ;  /* 0x0000000c0c0c7220 */ /* 0x000fe20000400000 */
[----:B------:R-:W-:Y:S01]  /*03e0*/  SEL R14, R14, RZ, !P3 ;  /* 0x000000ff0e0e7207 */ /* 0x000fe20005800000 */
[----:B------:R-:W-:Y:S01]  /*03f0*/  FADD R7, R7, R8 ;  /* 0x0000000807077221 */ /* 0x000fe20000000000 */
[----:B------:R-:W-:Y:S01]  /*0400*/  FADD R6, R6, R5 ;  /* 0x0000000506067221 */ /* 0x000fe20000000000 */
[----:B------:R-:W-:Y:S01]  /*0410*/  FMUL R13, R13, R13 ;  /* 0x0000000d0d0d7220 */ /* 0x000fe20000400000 */
[----:B------:R-:W-:Y:S01]  /*0420*/  FSEL R5, R12, RZ, !P3 ;  /* 0x000000ff0c057208 */ /* 0x000fe20005800000 */
[----:B------:R-:W-:Y:S01]  /*0430*/  FMUL R14, R14, R14 ;  /* 0x0000000e0e0e7220 */ /* 0x000fe20000400000 */
[----:B------:R-:W-:Y:S01]  /*0440*/  FADD R6, R7, R6 ;  /* 0x0000000607067221 */ /* 0x000fe20000000000 */
[----:B------:R-:W-:-:S02]  /*0450*/  SEL R15, R15, RZ, !P3 ;  /* 0x000000ff0f0f7207 */ /* 0x000fc40005800000 */
[----:B------:R-:W-:Y:S01]  /*0460*/  FSEL R13, R13, RZ, !P3 ;  /* 0x000000ff0d0d7208 */ /* 0x000fe20005800000 */
[----:B------:R-:W-:Y:S01]  /*0470*/  FADD R6, R5, R6 ;  /* 0x0000000605067221 */ /* 0x000fe20000000000 */
[----:B------:R-:W-:Y:S01]  /*0480*/  FSEL R5, R14, RZ, !P3 ;  /* 0x000000ff0e057208 */ /* 0x000fe20005800000 */
[----:B------:R-:W-:Y:S01]  /*0490*/  FMUL R15, R15, R15 ;  /* 0x0000000f0f0f7220 */ /* 0x000fe20000400000 */
[----:B------:R-:W-:Y:S01]  /*04a0*/  SHF.R.U32.HI R10, RZ, 0x3, R17 ;  /* 0x00000003ff0a7819 */ /* 0x000fe20000011611 */
[----:B------:R-:W-:-:S03]  /*04b0*/  FADD R6, R13, R6 ;  /* 0x000000060d067221 */ /* 0x000fc60000000000 */
[----:B------:R-:W-:Y:S01]  /*04c0*/  FSEL R15, R15, RZ, !P3 ;  /* 0x000000ff0f0f7208 */ /* 0x000fe20005800000 */
[----:B------:R-:W-:Y:S01]  /*04d0*/  FADD R6, R5, R6 ;  /* 0x0000000605067221 */ /* 0x000fe20000000000 */
[----:B------:R-:W-:-:S03]  /*04e0*/  LOP3.LUT R10, R10, 0x1c, RZ, 0xc0, !PT ;  /* 0x0000001c0a0a7812 */ /* 0x000fc600078ec0ff */
[----:B------:R-:W-:-:S05]  /*04f0*/  FADD R6, R15, R6 ;  /* 0x000000060f067221 */ /* 0x000fca0000000000 */
[----:B------:R-:W0:Y:S02]  /*0500*/  SHFL.BFLY PT, R5, R6, 0x10, 0x1f ;  /* 0x0e001f0006057f89 */ /* 0x000e2400000e0000 */
[----:B0-----:R-:W-:-:S05]  /*0510*/  FADD R5, R6, R5 ;  /* 0x0000000506057221 */ /* 0x001fca0000000000 */
        /* <DEDUP_REMOVED lines=8> */
[----:B------:R-:W-:Y:S04]  /*05a0*/  @!P0 STS [R10], R9 ;  /* 0x000000090a008388 */ /* 0x000fe80000000800 */
[----:B------:R-:W-:Y:S06]  /*05b0*/  BAR.SYNC 0x0 ;  /* 0x0000000000007b1d */ /* 0x000fec0000000000 */
[----:B------:R-:W0:Y:S01]  /*05c0*/  @!P4 LDS R18, [R17.X4] ;  /* 0x000000001112c984 */ /* 0x000e220000004800 */
[----:B------:R-:W-:-:S04]  /*05d0*/  LOP3.LUT P0, RZ, R17, 0x7, RZ, 0xc0, !PT ;  /* 0x0000000711ff7812 */ /* 0x000fc8000780c0ff */
[----:B------:R-:W-:Y:S01]  /*05e0*/  ISETP.LT.AND P0, PT, R17, 0x8, !P0 ;  /* 0x000000081100780c */ /* 0x000fe20004701270 */
[----:B0-----:R-:W0:Y:S02]  /*05f0*/  SHFL.BFLY PT, R5, R18, 0x4, 0x1f ;  /* 0x0c801f0012057f89 */ /* 0x001e2400000e0000 */
[----:B0-----:R-:W-:-:S05]  /*0600*/  FADD R5, R18, R5 ;  /* 0x0000000512057221 */ /* 0x001fca0000000000 */
[----:B------:R-:W0:Y:S02]  /*0610*/  SHFL.BFLY PT, R4, R5, 0x2, 0x1f ;  /* 0x0c401f0005047f89 */ /* 0x000e2400000e0000 */
[----:B0-----:R-:W-:-:S05]  /*0620*/  FADD R4, R5, R4 ;  /* 0x0000000405047221 */ /* 0x001fca0000000000 */
[----:B------:R-:W0:Y:S02]  /*0630*/  SHFL.BFLY PT, R7, R4, 0x1, 0x1f ;  /* 0x0c201f0004077f89 */ /* 0x000e2400000e0000 */
[----:B0-----:R-:W-:Y:S02]  /*0640*/  FADD R6, R4, R7 ;  /* 0x0000000704067221 */ /* 0x001fe40000000000 */
[----:B------:R-:W-:-:S03]  /*0650*/  CS2R R4, SRZ ;  /* 0x0000000000047805 */ /* 0x000fc6000001ff00 */
[----:B------:R-:W-:Y:S04]  /*0660*/  @P0 STS [R17.X4], R6 ;  /* 0x0000000611000388 */ /* 0x000fe80000004800 */
[----:B------:R-:W-:Y:S06]  /*0670*/  BAR.SYNC 0x0 ;  /* 0x0000000000007b1d */ /* 0x000fec0000000000 */
[----:B------:R-:W0:Y:S04]  /*0680*/  LDS R22, [RZ] ;  /* 0x00000000ff167984 */ /* 0x000e280000000800 */
[----:B------:R-:W-:Y:S06]  /*0690*/  BAR.SYNC 0x0 ;  /* 0x0000000000007b1d */ /* 0x000fec0000000000 */
[----:B------:R-:W-:Y:S01]  /*06a0*/  ISETP.EQ.AND P0, PT, R19, RZ, !P3 ;  /* 0x000000ff1300720c */ /* 0x000fe20005f02270 */
[----:B------:R-:W-:Y:S01]  /*06b0*/  CS2R R6, SRZ ;  /* 0x0000000000067805 */ /* 0x000fe2000001ff00 */
[----:B0-----:R-:W-:Y:S04]  /*06c0*/  STS [RZ], R22 ;  /* 0x00000016ff007388 */ /* 0x001fe80000000800 */
[----:B------:R-:W-:Y:S06]  /*06d0*/  BAR.SYNC 0x0 ;  /* 0x0000000000007b1d */ /* 0x000fec0000000000 */
[----:B------:R-:W0:Y:S01]  /*06e0*/  LDS R8, [RZ] ;  /* 0x00000000ff087984 */ /* 0x000e220000000800 */
[----:B------:R-:W-:Y:S01]  /*06f0*/  CS2R R10, SRZ ;  /* 0x00000000000a7805 */ /* 0x000fe2000001ff00 */
[----:B0-----:R-:W-:-:S04]  /*0700*/  FFMA R9, R8, R33, 9.9999997473787516356e-06 ;  /* 0x3727c5ac08097423 */ /* 0x001fc80000000021 */
[----:B------:R0:W1:Y:S01]  /*0710*/  MUFU.RSQ R37, R9 ;  /* 0x0000000900257308 */ /* 0x0000620000001400 */
[----:B------:R-:W-:Y:S06]  /*0720*/  BAR.SYNC 0x0 ;  /* 0x0000000000007b1d */ /* 0x000fec0000000000 */
[----:B0-----:R-:W-:Y:S01]  /*0730*/  CS2R R8, SRZ ;  /* 0x0000000000087805 */ /* 0x001fe2000001ff00 */
[----:B-1----:R0:W-:Y:S04]  /*0740*/  @P0 STG.E [R34.64], R37 ;  /* 0x0000002522000986 */ /* 0x0021e8000c101904 */
[----:B------:R-:W2:Y:S04]  /*0750*/  @!P3 LDG.E.EF.128 R4, [R30.64] ;  /* 0x000000041e04b981 */ /* 0x000ea8000c0e1d00 */
[----:B------:R-:W3:Y:S04]  /*0760*/  LDG.E.EL.128 R12, [R28.64] ;  /* 0x000000041c0c7981 */ /* 0x000ee8000c2e1d00 */
[----:B------:R-:W4:Y:S04]  /*0770*/  @!P3 LDG.E.EF.128 R8, [R20.64] ;  /* 0x000000041408b981 */ /* 0x000f28000c0e1d00 */
[----:B------:R-:W5:Y:S01]  /*0780*/  LDG.E.EL.128 R16, [R28.64+0x1000] ;  /* 0x001000041c107981 */ /* 0x000f62000c2e1d00 */
[----:B------:R-:W-:Y:S01]  /*0790*/  FFMA R22, R22, R33, 9.9999997473787516356e-06 ;  /* 0x3727c5ac16167423 */ /* 0x000fe20000000021 */
[----:B------:R-:W-:-:S05]  /*07a0*/  IMAD.WIDE R24, R25, R0, c[0x0][0x178] ;  /* 0x00005e0019187625 */ /* 0x000fca00078e0200 */
[----:B------:R-:W1:Y:S01]  /*07b0*/  MUFU.RSQ R22, R22 ;  /* 0x0000001600167308 */ /* 0x000e620000001400 */
[----:B--2---:R-:W-:Y:S02]  /*07c0*/  SEL R5, R5, RZ, !P3 ;  /* 0x000000ff05057207 */ /* 0x004fe40005800000 */
[----:B------:R-:W-:Y:S02]  /*07d0*/  SEL R7, R7, RZ, !P3 ;  /* 0x000000ff07077207 */ /* 0x000fe40005800000 */
[----:B------:R-:W-:Y:S01]  /*07e0*/  SEL R33, R4, RZ, !P3 ;  /* 0x000000ff04217207 */ /* 0x000fe20005800000 */
[----:B---3--:R-:W-:Y:S01]  /*07f0*/  FADD R4, R12, 1 ;  /* 0x3f8000000c047421 */ /* 0x008fe20000000000 */
[----:B------:R-:W-:Y:S01]  /*0800*/  SEL R31, R6, RZ, !P3 ;  /* 0x000000ff061f7207 */ /* 0x000fe20005800000 */
[----:B------:R-:W-:Y:S01]  /*0810*/  FADD R6, R14, 1 ;  /* 0x3f8000000e067421 */ /* 0x000fe20000000000 */
[----:B----4-:R-:W-:Y:S01]  /*0820*/  SEL R21, R9, RZ, !P3 ;  /* 0x000000ff09157207 */ /* 0x010fe20005800000 */
[----:B------:R-:W-:Y:S01]  /*0830*/  FADD R13, R13, 1 ;  /* 0x3f8000000d0d7421 */ /* 0x000fe20000000000 */
[----:B------:R-:W-:Y:S01]  /*0840*/  FADD R15, R15, 1 ;  /* 0x3f8000000f0f7421 */ /* 0x000fe20000000000 */
[----:B------:R-:W-:Y:S01]  /*0850*/  SEL R9, R10, RZ, !P3 ;  /* 0x000000ff0a097207 */ /* 0x000fe20005800000 */
[C---:B-1----:R-:W-:Y:S01]  /*0860*/  FMUL R12, R22.reuse, R5 ;  /* 0x00000005160c7220 */ /* 0x042fe20000400000 */
[----:B------:R-:W-:Y:S01]  /*0870*/  SEL R11, R11, RZ, !P3 ;  /* 0x000000ff0b0b7207 */ /* 0x000fe20005800000 */
[----:B------:R-:W-:Y:S01]  /*0880*/  FMUL R14, R22, R7 ;  /* 0x00000007160e7220 */ /* 0x000fe20000400000 */
[----:B0-----:R-:W-:Y:S01]  /*0890*/  SEL R35, R8, RZ, !P3 ;  /* 0x000000ff08237207 */ /* 0x001fe20005800000 */
[----:B------:R-:W-:Y:S01]  /*08a0*/  FMUL R5, R12, R13 ;  /* 0x0000000d0c057220 */ /* 0x000fe20000400000 */
[----:B-----5:R-:W-:Y:S01]  /*08b0*/  FADD R17, R17, 1 ;  /* 0x3f80000011117421 */ /* 0x020fe20000000000 */
[----:B------:R-:W-:Y:S01]  /*08c0*/  FMUL R7, R14, R15 ;  /* 0x0000000f0e077220 */ /* 0x000fe20000400000 */
[----:B------:R-:W-:Y:S01]  /*08d0*/  FMUL R33, R22, R33 ;  /* 0x0000002116217220 */ /* 0x000fe20000400000 */
[----:B------:R-:W-:Y:S01]  /*08e0*/  FADD R10, R18, 1 ;  /* 0x3f800000120a7421 */ /* 0x000fe20000000000 */
[----:B------:R-:W-:Y:S01]  /*08f0*/  FADD R19, R19, 1 ;  /* 0x3f80000013137421 */ /* 0x000fe20000000000 */
[C---:B------:R-:W-:Y:S01]  /*0900*/  FMUL R31, R22.reuse, R31 ;  /* 0x0000001f161f7220 */ /* 0x040fe20000400000 */
[C---:B------:R-:W-:Y:S01]  /*0910*/  FMUL R12, R22.reuse, R21 ;  /* 0x00000015160c7220 */ /* 0x040fe20000400000 */
[C---:B------:R-:W-:Y:S01]  /*0920*/  FMUL R13, R22.reuse, R9 ;  /* 0x00000009160d7220 */ /* 0x040fe20000400000 */
[----:B------:R-:W-:Y:S01]  /*0930*/  FMUL R14, R22, R11 ;  /* 0x0000000b160e7220 */ /* 0x000fe20000400000 */
[----:B------:R-:W-:Y:S01]  /*0940*/  FADD R8, R16, 1 ;  /* 0x3f80000010087421 */ /* 0x000fe20000000000 */
[----:B------:R-:W-:Y:S01]  /*0950*/  FMUL R35, R22, R35 ;  /* 0x0000002316237220 */ /* 0x000fe20000400000 */
[----:B------:R-:W-:Y:S01]  /*0960*/  FMUL R4, R33, R4 ;  /* 0x0000000421047220 */ /* 0x000fe20000400000 */
[----:B------:R-:W-:Y:S01]  /*0970*/  FMUL R6, R31, R6 ;  /* 0x000000061f067220 */ /* 0x000fe20000400000 */
[----:B------:R-:W-:Y:S01]  /*0980*/  FMUL R9, R12, R17 ;  /* 0x000000110c097220 */ /* 0x000fe20000400000 */
[----:B------:R-:W-:Y:S01]  /*0990*/  IMAD.WIDE R20, R27, R0, c[0x0][0x178] ;  /* 0x00005e001b147625 */ /* 0x000fe200078e0200 */
[----:B------:R-:W-:Y:S01]  /*09a0*/  FMUL R10, R13, R10 ;  /* 0x0000000a0d0a7220 */ /* 0x000fe20000400000 */
[----:B------:R-:W-:Y:S01]  /*09b0*/  FMUL R11, R14, R19 ;  /* 0x000000130e0b7220 */ /* 0x000fe20000400000 */
[----:B------:R-:W-:Y:S01]  /*09c0*/  FMUL R8, R35, R8 ;  /* 0x0000000823087220 */ /* 0x000fe20000400000 */
[----:B------:R-:W-:Y:S01]  /*09d0*/  CS2R R12, SRZ ;  /* 0x00000000000c7805 */ /* 0x000fe2000001ff00 */
[----:B------:R-:W-:Y:S01]  /*09e0*/  CS2R R14, SRZ ;  /* 0x00000000000e7805 */ /* 0x000fe2000001ff00 */
[----:B------:R-:W-:Y:S01]  /*09f0*/  CS2R R16, SRZ ;  /* 0x0000000000107805 */ /* 0x000fe2000001ff00 */
[----:B------:R-:W-:Y:S01]  /*0a00*/  CS2R R18, SRZ ;  /* 0x0000000000127805 */ /* 0x000fe2000001ff00 */
[----:B------:R0:W-:Y:S04]  /*0a10*/  @!P3 STG.E.128 [R20.64], R4 ;  /* 0x000000041400b986 */ /* 0x0001e8000c101d04 */
[----:B------:R1:W-:Y:S04]  /*0a20*/  @!P3 STG.E.128 [R24.64], R8 ;  /* 0x000000081800b986 */ /* 0x0003e8000c101d04 */
[----:B------:R-:W0:Y:S04]  /*0a30*/  @P1 LDG.E.EF.128 R12, [R2.64] ;  /* 0x00000004020c1981 */ /* 0x000e28000c0e1d00 */
[----:B------:R-:W2:Y:S01]  /*0a40*/  @!P2 LDG.E.EL.128 R16, [R28.64+0x2000] ;  /* 0x002000041c10a981 */ /* 0x000ea2000c2e1d00 */
[----:B0-----:R-:W-:-:S02]  /*0a50*/  SEL R5, R12, RZ, P1 ;  /* 0x000000ff0c057207 */ /* 0x001fc40000800000 */
[----:B------:R-:W-:Y:S02]  /*0a60*/  SEL R13, R13, RZ, P1 ;  /* 0x000000ff0d0d7207 */ /* 0x000fe40000800000 */
[----:B------:R-:W-:Y:S01]  /*0a70*/  SEL R7, R14, RZ, P1 ;  /* 0x000000ff0e077207 */ /* 0x000fe20000800000 */
[----:B------:R-:W-:Y:S01]  /*0a80*/  FMUL R4, R22, R5 ;  /* 0x0000000516047220 */ /* 0x000fe20000400000 */
[----:B--2---:R-:W-:Y:S01]  /*0a90*/  SEL R16, R16, RZ, !P2 ;  /* 0x000000ff10107207 */ /* 0x004fe20005000000 */
[C---:B------:R-:W-:Y:S01]  /*0aa0*/  FMUL R5, R22.reuse, R13 ;  /* 0x0000000d16057220 */ /* 0x040fe20000400000 */
[----:B------:R-:W-:Y:S01]  /*0ab0*/  SEL R17, R17, RZ, !P2 ;  /* 0x000000ff11117207 */ /* 0x000fe20005000000 */
[----:B------:R-:W-:Y:S01]  /*0ac0*/  FMUL R6, R22, R7 ;  /* 0x0000000716067220 */ /* 0x000fe20000400000 */
[----:B------:R-:W-:Y:S01]  /*0ad0*/  SEL R15, R15, RZ, P1 ;  /* 0x000000ff0f0f7207 */ /* 0x000fe20000800000 */
[----:B------:R-:W-:Y:S01]  /*0ae0*/  FADD R3, R16, 1 ;  /* 0x3f80000010037421 */ /* 0x000fe20000000000 */
[----:B------:R-:W-:Y:S01]  /*0af0*/  SEL R18, R18, RZ, !P2 ;  /* 0x000000ff12127207 */ /* 0x000fe20005000000 */
[----:B------:R-:W-:Y:S01]  /*0b00*/  FADD R2, R17, 1 ;  /* 0x3f80000011027421 */ /* 0x000fe20000000000 */
[----:B------:R-:W-:Y:S01]  /*0b10*/  SEL R19, R19, RZ, !P2 ;  /* 0x000000ff13137207 */ /* 0x000fe20005000000 */
[----:B------:R-:W-:Y:S01]  /*0b20*/  FMUL R7, R22, R15 ;  /* 0x0000000f16077220 */ /* 0x000fe20000400000 */
[----:B------:R-:W-:Y:S01]  /*0b30*/  FMUL R4, R4, R3 ;  /* 0x0000000304047220 */ /* 0x000fe20000400000 */
[----:B-1----:R-:W-:Y:S01]  /*0b40*/  FADD R9, R18, 1 ;  /* 0x3f80000012097421 */ /* 0x002fe20000000000 */
[----:B------:R-:W-:Y:S01]  /*0b50*/  FMUL R5, R5, R2 ;  /* 0x0000000205057220 */ /* 0x000fe20000400000 */
[----:B------:R-:W-:Y:S01]  /*0b60*/  FADD R8, R19, 1 ;  /* 0x3f80000013087421 */ /* 0x000fe20000000000 */
[----:B------:R-:W-:Y:S01]  /*0b70*/  IMAD.WIDE R2, R23, R0, c[0x0][0x178] ;  /* 0x00005e0017027625 */ /* 0x000fe200078e0200 */
[----:B------:R-:W-:-:S02]  /*0b80*/  FMUL R6, R6, R9 ;  /* 0x0000000906067220 */ /* 0x000fc40000400000 */
[----:B------:R-:W-:Y:S01]  /*0b90*/  FMUL R7, R7, R8 ;  /* 0x0000000807077220 */ /* 0x000fe20000400000 */
[----:B------:R-:W-:Y:S06]  /*0ba0*/  @!P1 EXIT ;  /* 0x000000000000994d */ /* 0x000fec0003800000 */
[----:B------:R-:W-:Y:S01]  /*0bb0*/  STG.E.128 [R2.64], R4 ;  /* 0x0000000402007986 */ /* 0x000fe2000c101d04 */
[----:B------:R-:W-:Y:S05]  /*0bc0*/  EXIT ;  /* 0x000000000000794d */ /* 0x000fea0003800000 */
.L_x_0:
[----:B------:R-:W-:-:S00]  /*0bd0*/  BRA `(.L_x_0) ;  /* 0xfffffff000007947 */ /* 0x000fc0000383ffff */
[----:B------:R-:W-:-:S00]  /*0be0*/  NOP ;  /* 0x0000000000007918 */ /* 0x000fc00000000000 */
        /* <DEDUP_REMOVED lines=9> */
.L_x_1:


//--------------------- .nv.global.init           --------------------------
	.section	.nv.global.init,"aw",@progbits
.nv.global.init:
	.type		_$_str,@object
	.size		_$_str,(.L_0 - _$_str)
_$_str:
        /*0000*/ 	.byte	0x5f, 0x5f, 0x43, 0x55, 0x44, 0x41, 0x5f, 0x46, 0x54, 0x5a, 0x00
.L_0:


//--------------------- .nv.shared.triton__0d1d2d3d4de5de --------------------------
	.section	.nv.shared.triton__0d1d2d3d4de5de,"aw",@nobits
	.align	16
